//
// Generated by NVIDIA NVVM Compiler
//
// Compiler Build ID: CL-36424714
// Cuda compilation tools, release 13.0, V13.0.88
// Based on NVVM 20.0.0
//

.version 9.0
.target sm_100
.address_size 64

	// .globl	_Z11rand_matrixPfi
.global .align 4 .b8 precalc_xorwow_matrix[102400];
.global .align 4 .b8 precalc_xorwow_offset_matrix[102400];
.global .align 4 .b8 mrg32k3aM1[2304];
.global .align 4 .b8 mrg32k3aM2[2304];
.global .align 4 .b8 mrg32k3aM1SubSeq[2016];
.global .align 4 .b8 mrg32k3aM2SubSeq[2016];
.global .align 4 .b8 mrg32k3aM1Seq[2304];
.global .align 4 .b8 mrg32k3aM2Seq[2304];
.const .align 8 .b8 __cr_lgamma_table[72];

.visible .entry _Z11rand_matrixPfi(
	.param .u64 .ptr .align 1 _Z11rand_matrixPfi_param_0,
	.param .u32 _Z11rand_matrixPfi_param_1
)
{
	.reg .pred 	%p<2>;
	.reg .b32 	%r<13>;
	.reg .b64 	%rd<5>;

	ld.param.u64 	%rd1, [_Z11rand_matrixPfi_param_0];
	ld.param.u32 	%r3, [_Z11rand_matrixPfi_param_1];
	mov.u32 	%r4, %ctaid.y;
	mov.u32 	%r5, %ntid.y;
	mov.u32 	%r6, %tid.y;
	mad.lo.s32 	%r1, %r4, %r5, %r6;
	mov.u32 	%r7, %ctaid.x;
	mov.u32 	%r8, %ntid.x;
	mov.u32 	%r9, %tid.x;
	mad.lo.s32 	%r2, %r7, %r8, %r9;
	max.s32 	%r10, %r1, %r2;
	setp.ge.s32 	%p1, %r10, %r3;
	@%p1 bra 	$L__BB0_2;
	cvta.to.global.u64 	%rd2, %rd1;
	mad.lo.s32 	%r11, %r3, %r1, %r2;
	mul.wide.s32 	%rd3, %r11, 4;
	add.s64 	%rd4, %rd2, %rd3;
	mov.b32 	%r12, 1110966272;
	st.global.u32 	[%rd4], %r12;
$L__BB0_2:
	ret;

}
	// .globl	_Z13mtrx_sum_elemPfS_S_i
.visible .entry _Z13mtrx_sum_elemPfS_S_i(
	.param .u64 .ptr .align 1 _Z13mtrx_sum_elemPfS_S_i_param_0,
	.param .u64 .ptr .align 1 _Z13mtrx_sum_elemPfS_S_i_param_1,
	.param .u64 .ptr .align 1 _Z13mtrx_sum_elemPfS_S_i_param_2,
	.param .u32 _Z13mtrx_sum_elemPfS_S_i_param_3
)
{
	.reg .pred 	%p<2>;
	.reg .b32 	%r<12>;
	.reg .b32 	%f<4>;
	.reg .b64 	%rd<11>;

	ld.param.u64 	%rd1, [_Z13mtrx_sum_elemPfS_S_i_param_0];
	ld.param.u64 	%rd2, [_Z13mtrx_sum_elemPfS_S_i_param_1];
	ld.param.u64 	%rd3, [_Z13mtrx_sum_elemPfS_S_i_param_2];
	ld.param.u32 	%r3, [_Z13mtrx_sum_elemPfS_S_i_param_3];
	mov.u32 	%r4, %ctaid.y;
	mov.u32 	%r5, %ntid.y;
	mov.u32 	%r6, %tid.y;
	mad.lo.s32 	%r1, %r4, %r5, %r6;
	mov.u32 	%r7, %ctaid.x;
	mov.u32 	%r8, %ntid.x;
	mov.u32 	%r9, %tid.x;
	mad.lo.s32 	%r2, %r7, %r8, %r9;
	max.s32 	%r10, %r1, %r2;
	setp.ge.s32 	%p1, %r10, %r3;
	@%p1 bra 	$L__BB1_2;
	cvta.to.global.u64 	%rd4, %rd2;
	cvta.to.global.u64 	%rd5, %rd3;
	cvta.to.global.u64 	%rd6, %rd1;
	mad.lo.s32 	%r11, %r3, %r1, %r2;
	mul.wide.s32 	%rd7, %r11, 4;
	add.s64 	%rd8, %rd4, %rd7;
	ld.global.f32 	%f1, [%rd8];
	add.s64 	%rd9, %rd5, %rd7;
	ld.global.f32 	%f2, [%rd9];
	add.f32 	%f3, %f1, %f2;
	add.s64 	%rd10, %rd6, %rd7;
	st.global.f32 	[%rd10], %f3;
$L__BB1_2:
	ret;

}
	// .globl	_Z12mtrx_sum_rowPfS_S_i
.visible .entry _Z12mtrx_sum_rowPfS_S_i(
	.param .u64 .ptr .align 1 _Z12mtrx_sum_rowPfS_S_i_param_0,
	.param .u64 .ptr .align 1 _Z12mtrx_sum_rowPfS_S_i_param_1,
	.param .u64 .ptr .align 1 _Z12mtrx_sum_rowPfS_S_i_param_2,
	.param .u32 _Z12mtrx_sum_rowPfS_S_i_param_3
)
{
	.reg .pred 	%p<12>;
	.reg .b32 	%r<37>;
	.reg .b32 	%f<88>;
	.reg .b64 	%rd<26>;

	ld.param.u64 	%rd7, [_Z12mtrx_sum_rowPfS_S_i_param_0];
	ld.param.u64 	%rd8, [_Z12mtrx_sum_rowPfS_S_i_param_1];
	ld.param.u64 	%rd9, [_Z12mtrx_sum_rowPfS_S_i_param_2];
	ld.param.u32 	%r23, [_Z12mtrx_sum_rowPfS_S_i_param_3];
	cvta.to.global.u64 	%rd1, %rd7;
	cvta.to.global.u64 	%rd2, %rd9;
	cvta.to.global.u64 	%rd3, %rd8;
	mov.u32 	%r24, %ctaid.x;
	mov.u32 	%r25, %ntid.x;
	mov.u32 	%r26, %tid.x;
	mad.lo.s32 	%r1, %r24, %r25, %r26;
	setp.ge.s32 	%p1, %r1, %r23;
	setp.lt.s32 	%p2, %r23, 1;
	or.pred  	%p3, %p1, %p2;
	@%p3 bra 	$L__BB2_13;
	mul.lo.s32 	%r2, %r23, %r1;
	and.b32  	%r3, %r23, 15;
	setp.lt.u32 	%p4, %r23, 16;
	mov.b32 	%r33, 0;
	@%p4 bra 	$L__BB2_4;
	and.b32  	%r33, %r23, 2147483632;
	neg.s32 	%r31, %r33;
	add.s64 	%rd4, %rd3, 32;
	add.s64 	%rd5, %rd2, 32;
	add.s64 	%rd6, %rd1, 32;
	mov.u32 	%r30, %r2;
$L__BB2_3:
	.pragma "nounroll";
	mul.wide.s32 	%rd10, %r30, 4;
	add.s64 	%rd11, %rd4, %rd10;
	add.s64 	%rd12, %rd5, %rd10;
	add.s64 	%rd13, %rd6, %rd10;
	ld.global.f32 	%f1, [%rd11+-32];
	ld.global.f32 	%f2, [%rd12+-32];
	add.f32 	%f3, %f1, %f2;
	st.global.f32 	[%rd13+-32], %f3;
	ld.global.f32 	%f4, [%rd11+-28];
	ld.global.f32 	%f5, [%rd12+-28];
	add.f32 	%f6, %f4, %f5;
	st.global.f32 	[%rd13+-28], %f6;
	ld.global.f32 	%f7, [%rd11+-24];
	ld.global.f32 	%f8, [%rd12+-24];
	add.f32 	%f9, %f7, %f8;
	st.global.f32 	[%rd13+-24], %f9;
	ld.global.f32 	%f10, [%rd11+-20];
	ld.global.f32 	%f11, [%rd12+-20];
	add.f32 	%f12, %f10, %f11;
	st.global.f32 	[%rd13+-20], %f12;
	ld.global.f32 	%f13, [%rd11+-16];
	ld.global.f32 	%f14, [%rd12+-16];
	add.f32 	%f15, %f13, %f14;
	st.global.f32 	[%rd13+-16], %f15;
	ld.global.f32 	%f16, [%rd11+-12];
	ld.global.f32 	%f17, [%rd12+-12];
	add.f32 	%f18, %f16, %f17;
	st.global.f32 	[%rd13+-12], %f18;
	ld.global.f32 	%f19, [%rd11+-8];
	ld.global.f32 	%f20, [%rd12+-8];
	add.f32 	%f21, %f19, %f20;
	st.global.f32 	[%rd13+-8], %f21;
	ld.global.f32 	%f22, [%rd11+-4];
	ld.global.f32 	%f23, [%rd12+-4];
	add.f32 	%f24, %f22, %f23;
	st.global.f32 	[%rd13+-4], %f24;
	ld.global.f32 	%f25, [%rd11];
	ld.global.f32 	%f26, [%rd12];
	add.f32 	%f27, %f25, %f26;
	st.global.f32 	[%rd13], %f27;
	ld.global.f32 	%f28, [%rd11+4];
	ld.global.f32 	%f29, [%rd12+4];
	add.f32 	%f30, %f28, %f29;
	st.global.f32 	[%rd13+4], %f30;
	ld.global.f32 	%f31, [%rd11+8];
	ld.global.f32 	%f32, [%rd12+8];
	add.f32 	%f33, %f31, %f32;
	st.global.f32 	[%rd13+8], %f33;
	ld.global.f32 	%f34, [%rd11+12];
	ld.global.f32 	%f35, [%rd12+12];
	add.f32 	%f36, %f34, %f35;
	st.global.f32 	[%rd13+12], %f36;
	ld.global.f32 	%f37, [%rd11+16];
	ld.global.f32 	%f38, [%rd12+16];
	add.f32 	%f39, %f37, %f38;
	st.global.f32 	[%rd13+16], %f39;
	ld.global.f32 	%f40, [%rd11+20];
	ld.global.f32 	%f41, [%rd12+20];
	add.f32 	%f42, %f40, %f41;
	st.global.f32 	[%rd13+20], %f42;
	ld.global.f32 	%f43, [%rd11+24];
	ld.global.f32 	%f44, [%rd12+24];
	add.f32 	%f45, %f43, %f44;
	st.global.f32 	[%rd13+24], %f45;
	ld.global.f32 	%f46, [%rd11+28];
	ld.global.f32 	%f47, [%rd12+28];
	add.f32 	%f48, %f46, %f47;
	st.global.f32 	[%rd13+28], %f48;
	add.s32 	%r31, %r31, 16;
	add.s32 	%r30, %r30, 16;
	setp.ne.s32 	%p5, %r31, 0;
	@%p5 bra 	$L__BB2_3;
$L__BB2_4:
	setp.eq.s32 	%p6, %r3, 0;
	@%p6 bra 	$L__BB2_13;
	and.b32  	%r11, %r23, 7;
	setp.lt.u32 	%p7, %r3, 8;
	@%p7 bra 	$L__BB2_7;
	add.s32 	%r28, %r33, %r2;
	mul.wide.s32 	%rd14, %r28, 4;
	add.s64 	%rd15, %rd3, %rd14;
	ld.global.f32 	%f49, [%rd15];
	add.s64 	%rd16, %rd2, %rd14;
	ld.global.f32 	%f50, [%rd16];
	add.f32 	%f51, %f49, %f50;
	add.s64 	%rd17, %rd1, %rd14;
	st.global.f32 	[%rd17], %f51;
	ld.global.f32 	%f52, [%rd15+4];
	ld.global.f32 	%f53, [%rd16+4];
	add.f32 	%f54, %f52, %f53;
	st.global.f32 	[%rd17+4], %f54;
	ld.global.f32 	%f55, [%rd15+8];
	ld.global.f32 	%f56, [%rd16+8];
	add.f32 	%f57, %f55, %f56;
	st.global.f32 	[%rd17+8], %f57;
	ld.global.f32 	%f58, [%rd15+12];
	ld.global.f32 	%f59, [%rd16+12];
	add.f32 	%f60, %f58, %f59;
	st.global.f32 	[%rd17+12], %f60;
	ld.global.f32 	%f61, [%rd15+16];
	ld.global.f32 	%f62, [%rd16+16];
	add.f32 	%f63, %f61, %f62;
	st.global.f32 	[%rd17+16], %f63;
	ld.global.f32 	%f64, [%rd15+20];
	ld.global.f32 	%f65, [%rd16+20];
	add.f32 	%f66, %f64, %f65;
	st.global.f32 	[%rd17+20], %f66;
	ld.global.f32 	%f67, [%rd15+24];
	ld.global.f32 	%f68, [%rd16+24];
	add.f32 	%f69, %f67, %f68;
	st.global.f32 	[%rd17+24], %f69;
	ld.global.f32 	%f70, [%rd15+28];
	ld.global.f32 	%f71, [%rd16+28];
	add.f32 	%f72, %f70, %f71;
	st.global.f32 	[%rd17+28], %f72;
	add.s32 	%r33, %r33, 8;
$L__BB2_7:
	setp.eq.s32 	%p8, %r11, 0;
	@%p8 bra 	$L__BB2_13;
	and.b32  	%r14, %r23, 3;
	setp.lt.u32 	%p9, %r11, 4;
	@%p9 bra 	$L__BB2_10;
	add.s32 	%r29, %r33, %r2;
	mul.wide.s32 	%rd18, %r29, 4;
	add.s64 	%rd19, %rd3, %rd18;
	ld.global.f32 	%f73, [%rd19];
	add.s64 	%rd20, %rd2, %rd18;
	ld.global.f32 	%f74, [%rd20];
	add.f32 	%f75, %f73, %f74;
	add.s64 	%rd21, %rd1, %rd18;
	st.global.f32 	[%rd21], %f75;
	ld.global.f32 	%f76, [%rd19+4];
	ld.global.f32 	%f77, [%rd20+4];
	add.f32 	%f78, %f76, %f77;
	st.global.f32 	[%rd21+4], %f78;
	ld.global.f32 	%f79, [%rd19+8];
	ld.global.f32 	%f80, [%rd20+8];
	add.f32 	%f81, %f79, %f80;
	st.global.f32 	[%rd21+8], %f81;
	ld.global.f32 	%f82, [%rd19+12];
	ld.global.f32 	%f83, [%rd20+12];
	add.f32 	%f84, %f82, %f83;
	st.global.f32 	[%rd21+12], %f84;
	add.s32 	%r33, %r33, 4;
$L__BB2_10:
	setp.eq.s32 	%p10, %r14, 0;
	@%p10 bra 	$L__BB2_13;
	add.s32 	%r36, %r33, %r2;
	neg.s32 	%r35, %r14;
$L__BB2_12:
	.pragma "nounroll";
	mul.wide.s32 	%rd22, %r36, 4;
	add.s64 	%rd23, %rd1, %rd22;
	add.s64 	%rd24, %rd2, %rd22;
	add.s64 	%rd25, %rd3, %rd22;
	ld.global.f32 	%f85, [%rd25];
	ld.global.f32 	%f86, [%rd24];
	add.f32 	%f87, %f85, %f86;
	st.global.f32 	[%rd23], %f87;
	add.s32 	%r36, %r36, 1;
	add.s32 	%r35, %r35, 1;
	setp.ne.s32 	%p11, %r35, 0;
	@%p11 bra 	$L__BB2_12;
$L__BB2_13:
	ret;

}


// ===== COMPILED SASS (sm_100) =====

	.target	sm_100

	.elftype	@"ET_EXEC"


//--------------------- .note.nv.tkinfo           --------------------------
	.section	.note.nv.tkinfo,"",@"SHT_NOTE"
	.sectionflags	@"SHF_NOTE_NV_TKINFO"
	.tkinfo
        /*0018*/ 	.word	0x00000002
        /*0030*/ 	.string	""
        /*0030*/ 	.string	"ptxas"
        /*0030*/ 	.string	"Cuda compilation tools, release 13.0, V13.0.88"
        /*0030*/ 	.string	"Build cuda_13.0.r13.0/compiler.36424714_0"
        /*0030*/ 	.string	"-arch sm_100 -m 64 "



//--------------------- .note.nv.cuinfo           --------------------------
	.section	.note.nv.cuinfo,"",@"SHT_NOTE"
	.sectionflags	@"SHF_NOTE_NV_CUINFO"
        /*0018*/ 	.short	0x0002
        /*001a*/ 	.short	0x0064
        /*001c*/ 	.short	0x0082
	.zero		2


//--------------------- .nv.info                  --------------------------
	.section	.nv.info,"",@"SHT_CUDA_INFO"
	.align	4


	//----- nvinfo : EIATTR_REGCOUNT
	.align		4
        /*0000*/ 	.byte	0x04, 0x2f
        /*0002*/ 	.short	(.L_10 - .L_9)
	.align		4
.L_9:
        /*0004*/ 	.word	index@(_Z11rand_matrixPfi)
        /*0008*/ 	.word	0x0000000a


	//----- nvinfo : EIATTR_FRAME_SIZE
	.align		4
.L_10:
        /*000c*/ 	.byte	0x04, 0x11
        /*000e*/ 	.short	(.L_12 - .L_11)
	.align		4
.L_11:
        /*0010*/ 	.word	index@(_Z11rand_matrixPfi)
        /*0014*/ 	.word	0x00000000


	//----- nvinfo : EIATTR_REGCOUNT
	.align		4
.L_12:
        /*0018*/ 	.byte	0x04, 0x2f
        /*001a*/ 	.short	(.L_14 - .L_13)
	.align		4
.L_13:
        /*001c*/ 	.word	index@(_Z13mtrx_sum_elemPfS_S_i)
        /*0020*/ 	.word	0x0000000c


	//----- nvinfo : EIATTR_FRAME_SIZE
	.align		4
.L_14:
        /*0024*/ 	.byte	0x04, 0x11
        /*0026*/ 	.short	(.L_16 - .L_15)
	.align		4
.L_15:
        /*0028*/ 	.word	index@(_Z13mtrx_sum_elemPfS_S_i)
        /*002c*/ 	.word	0x00000000


	//----- nvinfo : EIATTR_REGCOUNT
	.align		4
.L_16:
        /*0030*/ 	.byte	0x04, 0x2f
        /*0032*/ 	.short	(.L_18 - .L_17)
	.align		4
.L_17:
        /*0034*/ 	.word	index@(_Z12mtrx_sum_rowPfS_S_i)
        /*0038*/ 	.word	0x00000016


	//----- nvinfo : EIATTR_FRAME_SIZE
	.align		4
.L_18:
        /*003c*/ 	.byte	0x04, 0x11
        /*003e*/ 	.short	(.L_20 - .L_19)
	.align		4
.L_19:
        /*0040*/ 	.word	index@(_Z12mtrx_sum_rowPfS_S_i)
        /*0044*/ 	.word	0x00000000


	//----- nvinfo : EIATTR_MIN_STACK_SIZE
	.align		4
.L_20:
        /*0048*/ 	.byte	0x04, 0x12
        /*004a*/ 	.short	(.L_22 - .L_21)
	.align		4
.L_21:
        /*004c*/ 	.word	index@(_Z12mtrx_sum_rowPfS_S_i)
        /*0050*/ 	.word	0x00000000


	//----- nvinfo : EIATTR_MIN_STACK_SIZE
	.align		4
.L_22:
        /*0054*/ 	.byte	0x04, 0x12
        /*0056*/ 	.short	(.L_24 - .L_23)
	.align		4
.L_23:
        /*0058*/ 	.word	index@(_Z13mtrx_sum_elemPfS_S_i)
        /*005c*/ 	.word	0x00000000


	//----- nvinfo : EIATTR_MIN_STACK_SIZE
	.align		4
.L_24:
        /*0060*/ 	.byte	0x04, 0x12
        /*0062*/ 	.short	(.L_26 - .L_25)
	.align		4
.L_25:
        /*0064*/ 	.word	index@(_Z11rand_matrixPfi)
        /*0068*/ 	.word	0x00000000
.L_26:


//--------------------- .nv.compat                --------------------------
	.section	.nv.compat,"",@"SHT_CUDA_COMPAT_INFO"
	.align	4
        /*0000*/ 	.byte	0x02, 0x09, 0x00, 0x00, 0x02, 0x02, 0x01, 0x00, 0x02, 0x05, 0x05, 0x00, 0x03, 0x07, 0x01, 0x01
        /*0010*/ 	.byte	0x02, 0x03, 0x00, 0x00, 0x02, 0x06, 0x01, 0x00, 0x04, 0x0b, 0x08, 0x00, 0x09, 0x00, 0x00, 0x00
        /*0020*/ 	.byte	0x00, 0x00, 0x00, 0x00


//--------------------- .nv.info._Z12mtrx_sum_rowPfS_S_i --------------------------
	.section	.nv.info._Z12mtrx_sum_rowPfS_S_i,"",@"SHT_CUDA_INFO"
	.sectionflags	@""
	.align	4


	//----- nvinfo : EIATTR_CUDA_API_VERSION
	.align		4
        /*0000*/ 	.byte	0x04, 0x37
        /*0002*/ 	.short	(.L_28 - .L_27)
.L_27:
        /*0004*/ 	.word	0x00000082


	//----- nvinfo : EIATTR_KPARAM_INFO
	.align		4
.L_28:
        /*0008*/ 	.byte	0x04, 0x17
        /*000a*/ 	.short	(.L_30 - .L_29)
.L_29:
        /*000c*/ 	.word	0x00000000
        /*0010*/ 	.short	0x0003
        /*0012*/ 	.short	0x0018
        /*0014*/ 	.byte	0x00, 0xf0, 0x11, 0x00


	//----- nvinfo : EIATTR_KPARAM_INFO
	.align		4
.L_30:
        /*0018*/ 	.byte	0x04, 0x17
        /*001a*/ 	.short	(.L_32 - .L_31)
.L_31:
        /*001c*/ 	.word	0x00000000
        /*0020*/ 	.short	0x0002
        /*0022*/ 	.short	0x0010
        /*0024*/ 	.byte	0x00, 0xf5, 0x21, 0x00


	//----- nvinfo : EIATTR_KPARAM_INFO
	.align		4
.L_32:
        /*0028*/ 	.byte	0x04, 0x17
        /*002a*/ 	.short	(.L_34 - .L_33)
.L_33:
        /*002c*/ 	.word	0x00000000
        /*0030*/ 	.short	0x0001
        /*0032*/ 	.short	0x0008
        /*0034*/ 	.byte	0x00, 0xf5, 0x21, 0x00


	//----- nvinfo : EIATTR_KPARAM_INFO
	.align		4
.L_34:
        /*0038*/ 	.byte	0x04, 0x17
        /*003a*/ 	.short	(.L_36 - .L_35)
.L_35:
        /*003c*/ 	.word	0x00000000
        /*0040*/ 	.short	0x0000
        /*0042*/ 	.short	0x0000
        /*0044*/ 	.byte	0x00, 0xf5, 0x21, 0x00


	//----- nvinfo : EIATTR_SPARSE_MMA_MASK
	.align		4
.L_36:
        /*0048*/ 	.byte	0x03, 0x50
        /*004a*/ 	.short	0x0000


	//----- nvinfo : EIATTR_MAXREG_COUNT
	.align		4
        /*004c*/ 	.byte	0x03, 0x1b
        /*004e*/ 	.short	0x00ff


	//----- nvinfo : EIATTR_MERCURY_ISA_VERSION
	.align		4
        /*0050*/ 	.byte	0x03, 0x5f
        /*0052*/ 	.short	0x0101


	//----- nvinfo : EIATTR_VRC_CTA_INIT_COUNT
	.align		4
        /*0054*/ 	.byte	0x02, 0x4a
	.zero		1
	.zero		1


	//----- nvinfo : EIATTR_EXIT_INSTR_OFFSETS
	.align		4
        /*0058*/ 	.byte	0x04, 0x1c
        /*005a*/ 	.short	(.L_38 - .L_37)


	//   ....[0]....
.L_37:
        /*005c*/ 	.word	0x00000080


	//   ....[1]....
        /*0060*/ 	.word	0x00000680


	//   ....[2]....
        /*0064*/ 	.word	0x00000950


	//   ....[3]....
        /*0068*/ 	.word	0x00000b20


	//   ....[4]....
        /*006c*/ 	.word	0x00000c30


	//----- nvinfo : EIATTR_CBANK_PARAM_SIZE
	.align		4
.L_38:
        /*0070*/ 	.byte	0x03, 0x19
        /*0072*/ 	.short	0x001c


	//----- nvinfo : EIATTR_PARAM_CBANK
	.align		4
        /*0074*/ 	.byte	0x04, 0x0a
        /*0076*/ 	.short	(.L_40 - .L_39)
	.align		4
.L_39:
        /*0078*/ 	.word	index@(.nv.constant0._Z12mtrx_sum_rowPfS_S_i)
        /*007c*/ 	.short	0x0380
        /*007e*/ 	.short	0x001c


	//----- nvinfo : EIATTR_SW_WAR
	.align		4
.L_40:
        /*0080*/ 	.byte	0x04, 0x36
        /*0082*/ 	.short	(.L_42 - .L_41)
.L_41:
        /*0084*/ 	.word	0x00000008
.L_42:


//--------------------- .nv.info._Z13mtrx_sum_elemPfS_S_i --------------------------
	.section	.nv.info._Z13mtrx_sum_elemPfS_S_i,"",@"SHT_CUDA_INFO"
	.sectionflags	@""
	.align	4


	//----- nvinfo : EIATTR_CUDA_API_VERSION
	.align		4
        /*0000*/ 	.byte	0x04, 0x37
        /*0002*/ 	.short	(.L_44 - .L_43)
.L_43:
        /*0004*/ 	.word	0x00000082


	//----- nvinfo : EIATTR_KPARAM_INFO
	.align		4
.L_44:
        /*0008*/ 	.byte	0x04, 0x17
        /*000a*/ 	.short	(.L_46 - .L_45)
.L_45:
        /*000c*/ 	.word	0x00000000
        /*0010*/ 	.short	0x0003
        /*0012*/ 	.short	0x0018
        /*0014*/ 	.byte	0x00, 0xf0, 0x11, 0x00


	//----- nvinfo : EIATTR_KPARAM_INFO
	.align		4
.L_46:
        /*0018*/ 	.byte	0x04, 0x17
        /*001a*/ 	.short	(.L_48 - .L_47)
.L_47:
        /*001c*/ 	.word	0x00000000
        /*0020*/ 	.short	0x0002
        /*0022*/ 	.short	0x0010
        /*0024*/ 	.byte	0x00, 0xf5, 0x21, 0x00


	//----- nvinfo : EIATTR_KPARAM_INFO
	.align		4
.L_48:
        /*0028*/ 	.byte	0x04, 0x17
        /*002a*/ 	.short	(.L_50 - .L_49)
.L_49:
        /*002c*/ 	.word	0x00000000
        /*0030*/ 	.short	0x0001
        /*0032*/ 	.short	0x0008
        /*0034*/ 	.byte	0x00, 0xf5, 0x21, 0x00


	//----- nvinfo : EIATTR_KPARAM_INFO
	.align		4
.L_50:
        /*0038*/ 	.byte	0x04, 0x17
        /*003a*/ 	.short	(.L_52 - .L_51)
.L_51:
        /*003c*/ 	.word	0x00000000
        /*0040*/ 	.short	0x0000
        /*0042*/ 	.short	0x0000
        /*0044*/ 	.byte	0x00, 0xf5, 0x21, 0x00


	//----- nvinfo : EIATTR_SPARSE_MMA_MASK
	.align		4
.L_52:
        /*0048*/ 	.byte	0x03, 0x50
        /*004a*/ 	.short	0x0000


	//----- nvinfo : EIATTR_MAXREG_COUNT
	.align		4
        /*004c*/ 	.byte	0x03, 0x1b
        /*004e*/ 	.short	0x00ff


	//----- nvinfo : EIATTR_MERCURY_ISA_VERSION
	.align		4
        /*0050*/ 	.byte	0x03, 0x5f
        /*0052*/ 	.short	0x0101


	//----- nvinfo : EIATTR_VRC_CTA_INIT_COUNT
	.align		4
        /*0054*/ 	.byte	0x02, 0x4a
	.zero		1
	.zero		1


	//----- nvinfo : EIATTR_EXIT_INSTR_OFFSETS
	.align		4
        /*0058*/ 	.byte	0x04, 0x1c
        /*005a*/ 	.short	(.L_54 - .L_53)


	//   ....[0]....
.L_53:
        /*005c*/ 	.word	0x000000c0


	//   ....[1]....
        /*0060*/ 	.word	0x00000190


	//----- nvinfo : EIATTR_CBANK_PARAM_SIZE
	.align		4
.L_54:
        /*0064*/ 	.byte	0x03, 0x19
        /*0066*/ 	.short	0x001c


	//----- nvinfo : EIATTR_PARAM_CBANK
	.align		4
        /*0068*/ 	.byte	0x04, 0x0a
        /*006a*/ 	.short	(.L_56 - .L_55)
	.align		4
.L_55:
        /*006c*/ 	.word	index@(.nv.constant0._Z13mtrx_sum_elemPfS_S_i)
        /*0070*/ 	.short	0x0380
        /*0072*/ 	.short	0x001c


	//----- nvinfo : EIATTR_SW_WAR
	.align		4
.L_56:
        /*0074*/ 	.byte	0x04, 0x36
        /*0076*/ 	.short	(.L_58 - .L_57)
.L_57:
        /*0078*/ 	.word	0x00000008
.L_58:


//--------------------- .nv.info._Z11rand_matrixPfi --------------------------
	.section	.nv.info._Z11rand_matrixPfi,"",@"SHT_CUDA_INFO"
	.sectionflags	@""
	.align	4


	//----- nvinfo : EIATTR_CUDA_API_VERSION
	.align		4
        /*0000*/ 	.byte	0x04, 0x37
        /*0002*/ 	.short	(.L_60 - .L_59)
.L_59:
        /*0004*/ 	.word	0x00000082


	//----- nvinfo : EIATTR_KPARAM_INFO
	.align		4
.L_60:
        /*0008*/ 	.byte	0x04, 0x17
        /*000a*/ 	.short	(.L_62 - .L_61)
.L_61:
        /*000c*/ 	.word	0x00000000
        /*0010*/ 	.short	0x0001
        /*0012*/ 	.short	0x0008
        /*0014*/ 	.byte	0x00, 0xf0, 0x11, 0x00


	//----- nvinfo : EIATTR_KPARAM_INFO
	.align		4
.L_62:
        /*0018*/ 	.byte	0x04, 0x17
        /*001a*/ 	.short	(.L_64 - .L_63)
.L_63:
        /*001c*/ 	.word	0x00000000
        /*0020*/ 	.short	0x0000
        /*0022*/ 	.short	0x0000
        /*0024*/ 	.byte	0x00, 0xf5, 0x21, 0x00


	//----- nvinfo : EIATTR_SPARSE_MMA_MASK
	.align		4
.L_64:
        /*0028*/ 	.byte	0x03, 0x50
        /*002a*/ 	.short	0x0000


	//----- nvinfo : EIATTR_MAXREG_COUNT
	.align		4
        /*002c*/ 	.byte	0x03, 0x1b
        /*002e*/ 	.short	0x00ff


	//----- nvinfo : EIATTR_MERCURY_ISA_VERSION
	.align		4
        /*0030*/ 	.byte	0x03, 0x5f
        /*0032*/ 	.short	0x0101


	//----- nvinfo : EIATTR_VRC_CTA_INIT_COUNT
	.align		4
        /*0034*/ 	.byte	0x02, 0x4a
	.zero		1
	.zero		1


	//----- nvinfo : EIATTR_EXIT_INSTR_OFFSETS
	.align		4
        /*0038*/ 	.byte	0x04, 0x1c
        /*003a*/ 	.short	(.L_66 - .L_65)


	//   ....[0]....
.L_65:
        /*003c*/ 	.word	0x000000c0


	//   ....[1]....
        /*0040*/ 	.word	0x00000130


	//----- nvinfo : EIATTR_CBANK_PARAM_SIZE
	.align		4
.L_66:
        /*0044*/ 	.byte	0x03, 0x19
        /*0046*/ 	.short	0x000c


	//----- nvinfo : EIATTR_PARAM_CBANK
	.align		4
        /*0048*/ 	.byte	0x04, 0x0a
        /*004a*/ 	.short	(.L_68 - .L_67)
	.align		4
.L_67:
        /*004c*/ 	.word	index@(.nv.constant0._Z11rand_matrixPfi)
        /*0050*/ 	.short	0x0380
        /*0052*/ 	.short	0x000c


	//----- nvinfo : EIATTR_SW_WAR
	.align		4
.L_68:
        /*0054*/ 	.byte	0x04, 0x36
        /*0056*/ 	.short	(.L_70 - .L_69)
.L_69:
        /*0058*/ 	.word	0x00000008
.L_70:


//--------------------- .nv.callgraph             --------------------------
	.section	.nv.callgraph,"",@"SHT_CUDA_CALLGRAPH"
	.align	4
	.sectionentsize	8
	.align		4
        /*0000*/ 	.word	0x00000000
	.align		4
        /*0004*/ 	.word	0xffffffff
	.align		4
        /*0008*/ 	.word	0x00000000
	.align		4
        /*000c*/ 	.word	0xfffffffe
	.align		4
        /*0010*/ 	.word	0x00000000
	.align		4
        /*0014*/ 	.word	0xfffffffd
	.align		4
        /*0018*/ 	.word	0x00000000
	.align		4
        /*001c*/ 	.word	0xfffffffc


//--------------------- .nv.constant4             --------------------------
	.section	.nv.constant4,"a",@progbits
	.align	8
	.align		8
.nv.constant4:
        /*0000*/ 	.dword	precalc_xorwow_matrix
	.align		8
        /*0008*/ 	.dword	precalc_xorwow_offset_matrix
	.align		8
        /*0010*/ 	.dword	mrg32k3aM1
	.align		8
        /*0018*/ 	.dword	mrg32k3aM2
	.align		8
        /*0020*/ 	.dword	mrg32k3aM1SubSeq
	.align		8
        /*0028*/ 	.dword	mrg32k3aM2SubSeq
	.align		8
        /*0030*/ 	.dword	mrg32k3aM1Seq
	.align		8
        /*0038*/ 	.dword	mrg32k3aM2Seq


//--------------------- .nv.constant3             --------------------------
	.section	.nv.constant3,"a",@progbits
	.align	8
.nv.constant3:
	.type		__cr_lgamma_table,@object
	.size		__cr_lgamma_table,(.L_8 - __cr_lgamma_table)
__cr_lgamma_table:
        /*0000*/ 	.byte	0x00, 0x00, 0x00, 0x00, 0x00, 0x00, 0x00, 0x00, 0x00, 0x00, 0x00, 0x00, 0x00, 0x00, 0x00, 0x00
        /*0010*/ 	.byte	0xef, 0x39, 0xfa, 0xfe, 0x42, 0x2e, 0xe6, 0x3f, 0x02, 0x20, 0x2a, 0xfa, 0x0b, 0xab, 0xfc, 0x3f
        /*0020*/ 	.byte	0xf9, 0x2c, 0x92, 0x7c, 0xa7, 0x6c, 0x09, 0x40, 0xc9, 0x79, 0x44, 0x3c, 0x64, 0x26, 0x13, 0x40
        /*0030*/ 	.byte	0xca, 0x01, 0xcf, 0x3a, 0x27, 0x51, 0x1a, 0x40, 0x30, 0xcc, 0x2d, 0xf3, 0xe1, 0x0c, 0x21, 0x40
        /*0040*/ 	.byte	0x0d, 0xb7, 0xfc, 0x82, 0x8e, 0x35, 0x25, 0x40
.L_8:


//--------------------- .text._Z12mtrx_sum_rowPfS_S_i --------------------------
	.section	.text._Z12mtrx_sum_rowPfS_S_i,"ax",@progbits
	.align	128
        .global         _Z12mtrx_sum_rowPfS_S_i
        .type           _Z12mtrx_sum_rowPfS_S_i,@function
        .size           _Z12mtrx_sum_rowPfS_S_i,(.L_x_8 - _Z12mtrx_sum_rowPfS_S_i)
        .other          _Z12mtrx_sum_rowPfS_S_i,@"STO_CUDA_ENTRY STV_DEFAULT"
_Z12mtrx_sum_rowPfS_S_i:
.text._Z12mtrx_sum_rowPfS_S_i:
[----:B------:R-:W-:Y:S01]  /*0000*/  LDC R1, c[0x0][0x37c] ;  /* 0x0000df00ff017b82 */ /* 0x000fe20000000800 */
[----:B------:R-:W0:Y:S07]  /*0010*/  S2R R0, SR_TID.X ;  /* 0x0000000000007919 */ /* 0x000e2e0000002100 */
[----:B------:R-:W0:Y:S08]  /*0020*/  S2UR UR4, SR_CTAID.X ;  /* 0x00000000000479c3 */ /* 0x000e300000002500 */
[----:B------:R-:W0:Y:S08]  /*0030*/  LDC R3, c[0x0][0x360] ;  /* 0x0000d800ff037b82 */ /* 0x000e300000000800 */
[----:B------:R-:W1:Y:S01]  /*0040*/  LDC R2, c[0x0][0x398] ;  /* 0x0000e600ff027b82 */ /* 0x000e620000000800 */
[----:B0-----:R-:W-:Y:S01]  /*0050*/  IMAD R3, R3, UR4, R0 ;  /* 0x0000000403037c24 */ /* 0x001fe2000f8e0200 */
[----:B-1----:R-:W-:-:S04]  /*0060*/  ISETP.GE.AND P0, PT, R2, 0x1, PT ;  /* 0x000000010200780c */ /* 0x002fc80003f06270 */
[----:B------:R-:W-:-:S13]  /*0070*/  ISETP.GE.OR P0, PT, R3, R2, !P0 ;  /* 0x000000020300720c */ /* 0x000fda0004706670 */
[----:B------:R-:W-:Y:S05]  /*0080*/  @P0 EXIT ;  /* 0x000000000000094d */ /* 0x000fea0003800000 */
[C---:B------:R-:W-:Y:S01]  /*0090*/  ISETP.GE.U32.AND P1, PT, R2.reuse, 0x10, PT ;  /* 0x000000100200780c */ /* 0x040fe20003f26070 */
[----:B------:R-:W-:Y:S01]  /*00a0*/  IMAD R0, R3, R2, RZ ;  /* 0x0000000203007224 */ /* 0x000fe200078e02ff */
[----:B------:R-:W-:Y:S01]  /*00b0*/  LOP3.LUT R14, R2, 0xf, RZ, 0xc0, !PT ;  /* 0x0000000f020e7812 */ /* 0x000fe200078ec0ff */
[----:B------:R-:W0:Y:S01]  /*00c0*/  LDCU.64 UR10, c[0x0][0x358] ;  /* 0x00006b00ff0a77ac */ /* 0x000e220008000a00 */
[----:B------:R-:W-:Y:S02]  /*00d0*/  HFMA2 R3, -RZ, RZ, 0, 0 ;  /* 0x00000000ff037431 */ /* 0x000fe400000001ff */
[----:B------:R-:W-:-:S07]  /*00e0*/  ISETP.NE.AND P0, PT, R14, RZ, PT ;  /* 0x000000ff0e00720c */ /* 0x000fce0003f05270 */
[----:B------:R-:W-:Y:S06]  /*00f0*/  @!P1 BRA `(.L_x_0) ;  /* 0x0000000400609947 */ /* 0x000fec0003800000 */
[----:B------:R-:W1:Y:S01]  /*0100*/  LDCU.128 UR12, c[0x0][0x380] ;  /* 0x00007000ff0c77ac */ /* 0x000e620008000c00 */
[----:B------:R-:W-:Y:S02]  /*0110*/  LOP3.LUT R3, R2, 0x7ffffff0, RZ, 0xc0, !PT ;  /* 0x7ffffff002037812 */ /* 0x000fe400078ec0ff */
[----:B------:R-:W-:Y:S01]  /*0120*/  MOV R10, R0 ;  /* 0x00000000000a7202 */ /* 0x000fe20000000f00 */
[----:B------:R-:W2:Y:S01]  /*0130*/  LDCU.64 UR6, c[0x0][0x390] ;  /* 0x00007200ff0677ac */ /* 0x000ea20008000a00 */
[----:B------:R-:W-:Y:S01]  /*0140*/  IADD3 R11, PT, PT, -R3, RZ, RZ ;  /* 0x000000ff030b7210 */ /* 0x000fe20007ffe1ff */
[----:B-1----:R-:W-:Y:S02]  /*0150*/  UIADD3 UR8, UP0, UPT, UR14, 0x20, URZ ;  /* 0x000000200e087890 */ /* 0x002fe4000ff1e0ff */
[----:B------:R-:W-:Y:S02]  /*0160*/  UIADD3 UR4, UP2, UPT, UR12, 0x20, URZ ;  /* 0x000000200c047890 */ /* 0x000fe4000ff5e0ff */
[----:B--2---:R-:W-:-:S02]  /*0170*/  UIADD3 UR6, UP1, UPT, UR6, 0x20, URZ ;  /* 0x0000002006067890 */ /* 0x004fc4000ff3e0ff */
[----:B------:R-:W-:Y:S02]  /*0180*/  UIADD3.X UR9, UPT, UPT, URZ, UR15, URZ, UP0, !UPT ;  /* 0x0000000fff097290 */ /* 0x000fe400087fe4ff */
[----:B------:R-:W-:Y:S02]  /*0190*/  UIADD3.X UR5, UPT, UPT, URZ, UR13, URZ, UP2, !UPT ;  /* 0x0000000dff057290 */ /* 0x000fe400097fe4ff */
[----:B------:R-:W-:-:S12]  /*01a0*/  UIADD3.X UR7, UPT, UPT, URZ, UR7, URZ, UP1, !UPT ;  /* 0x00000007ff077290 */ /* 0x000fd80008ffe4ff */
.L_x_1:
[----:B------:R-:W-:Y:S02]  /*01b0*/  MOV R4, UR8 ;  /* 0x0000000800047c02 */ /* 0x000fe40008000f00 */
[----:B------:R-:W-:Y:S02]  /*01c0*/  MOV R5, UR9 ;  /* 0x0000000900057c02 */ /* 0x000fe40008000f00 */
[----:B------:R-:W-:Y:S02]  /*01d0*/  MOV R6, UR6 ;  /* 0x0000000600067c02 */ /* 0x000fe40008000f00 */
[----:B------:R-:W-:Y:S01]  /*01e0*/  MOV R7, UR7 ;  /* 0x0000000700077c02 */ /* 0x000fe20008000f00 */
[----:B------:R-:W-:-:S04]  /*01f0*/  IMAD.WIDE R4, R10, 0x4, R4 ;  /* 0x000000040a047825 */ /* 0x000fc800078e0204 */
[----:B------:R-:W-:Y:S01]  /*0200*/  IMAD.WIDE R6, R10, 0x4, R6 ;  /* 0x000000040a067825 */ /* 0x000fe200078e0206 */
[----:B0-----:R-:W2:Y:S04]  /*0210*/  LDG.E R12, desc[UR10][R4.64+-0x20] ;  /* 0xffffe00a040c7981 */ /* 0x001ea8000c1e1900 */
[----:B----4-:R-:W2:Y:S01]  /*0220*/  LDG.E R13, desc[UR10][R6.64+-0x20] ;  /* 0xffffe00a060d7981 */ /* 0x010ea2000c1e1900 */
[----:B------:R-:W-:Y:S02]  /*0230*/  MOV R8, UR4 ;  /* 0x0000000400087c02 */ /* 0x000fe40008000f00 */
[----:B------:R-:W-:-:S03]  /*0240*/  MOV R9, UR5 ;  /* 0x0000000500097c02 */ /* 0x000fc60008000f00 */
[----:B------:R-:W-:-:S04]  /*0250*/  IMAD.WIDE R8, R10, 0x4, R8 ;  /* 0x000000040a087825 */ /* 0x000fc800078e0208 */
[----:B--2---:R-:W-:-:S05]  /*0260*/  FADD R13, R12, R13 ;  /* 0x0000000d0c0d7221 */ /* 0x004fca0000000000 */
[----:B------:R0:W-:Y:S04]  /*0270*/  STG.E desc[UR10][R8.64+-0x20], R13 ;  /* 0xffffe00d08007986 */ /* 0x0001e8000c10190a */
[----:B------:R-:W2:Y:S04]  /*0280*/  LDG.E R12, desc[UR10][R4.64+-0x1c] ;  /* 0xffffe40a040c7981 */ /* 0x000ea8000c1e1900 */
[----:B------:R-:W2:Y:S02]  /*0290*/  LDG.E R15, desc[UR10][R6.64+-0x1c] ;  /* 0xffffe40a060f7981 */ /* 0x000ea4000c1e1900 */
[----:B--2---:R-:W-:-:S05]  /*02a0*/  FADD R15, R12, R15 ;  /* 0x0000000f0c0f7221 */ /* 0x004fca0000000000 */
[----:B------:R1:W-:Y:S04]  /*02b0*/  STG.E desc[UR10][R8.64+-0x1c], R15 ;  /* 0xffffe40f08007986 */ /* 0x0003e8000c10190a */
[----:B------:R-:W2:Y:S04]  /*02c0*/  LDG.E R12, desc[UR10][R4.64+-0x18] ;  /* 0xffffe80a040c7981 */ /* 0x000ea8000c1e1900 */
[----:B------:R-:W2:Y:S02]  /*02d0*/  LDG.E R17, desc[UR10][R6.64+-0x18] ;  /* 0xffffe80a06117981 */ /* 0x000ea4000c1e1900 */
[----:B--2---:R-:W-:-:S05]  /*02e0*/  FADD R17, R12, R17 ;  /* 0x000000110c117221 */ /* 0x004fca0000000000 */
[----:B------:R2:W-:Y:S04]  /*02f0*/  STG.E desc[UR10][R8.64+-0x18], R17 ;  /* 0xffffe81108007986 */ /* 0x0005e8000c10190a */
[----:B------:R-:W3:Y:S04]  /*0300*/  LDG.E R12, desc[UR10][R4.64+-0x14] ;  /* 0xffffec0a040c7981 */ /* 0x000ee8000c1e1900 */
[----:B------:R-:W3:Y:S02]  /*0310*/  LDG.E R19, desc[UR10][R6.64+-0x14] ;  /* 0xffffec0a06137981 */ /* 0x000ee4000c1e1900 */
[----:B---3--:R-:W-:-:S05]  /*0320*/  FADD R19, R12, R19 ;  /* 0x000000130c137221 */ /* 0x008fca0000000000 */
[----:B------:R3:W-:Y:S04]  /*0330*/  STG.E desc[UR10][R8.64+-0x14], R19 ;  /* 0xffffec1308007986 */ /* 0x0007e8000c10190a */
[----:B------:R-:W4:Y:S04]  /*0340*/  LDG.E R12, desc[UR10][R4.64+-0x10] ;  /* 0xfffff00a040c7981 */ /* 0x000f28000c1e1900 */
[----:B0-----:R-:W4:Y:S02]  /*0350*/  LDG.E R13, desc[UR10][R6.64+-0x10] ;  /* 0xfffff00a060d7981 */ /* 0x001f24000c1e1900 */
[----:B----4-:R-:W-:-:S05]  /*0360*/  FADD R13, R12, R13 ;  /* 0x0000000d0c0d7221 */ /* 0x010fca0000000000 */
[----:B------:R0:W-:Y:S04]  /*0370*/  STG.E desc[UR10][R8.64+-0x10], R13 ;  /* 0xfffff00d08007986 */ /* 0x0001e8000c10190a */
[----:B------:R-:W4:Y:S04]  /*0380*/  LDG.E R12, desc[UR10][R4.64+-0xc] ;  /* 0xfffff40a040c7981 */ /* 0x000f28000c1e1900 */
[----:B-1----:R-:W4:Y:S02]  /*0390*/  LDG.E R15, desc[UR10][R6.64+-0xc] ;  /* 0xfffff40a060f7981 */ /* 0x002f24000c1e1900 */
[----:B----4-:R-:W-:-:S05]  /*03a0*/  FADD R15, R12, R15 ;  /* 0x0000000f0c0f7221 */ /* 0x010fca0000000000 */
[----:B------:R1:W-:Y:S04]  /*03b0*/  STG.E desc[UR10][R8.64+-0xc], R15 ;  /* 0xfffff40f08007986 */ /* 0x0003e8000c10190a */
[----:B------:R-:W4:Y:S04]  /*03c0*/  LDG.E R12, desc[UR10][R4.64+-0x8] ;  /* 0xfffff80a040c7981 */ /* 0x000f28000c1e1900 */
[----:B--2---:R-:W4:Y:S02]  /*03d0*/  LDG.E R17, desc[UR10][R6.64+-0x8] ;  /* 0xfffff80a06117981 */ /* 0x004f24000c1e1900 */
[----:B----4-:R-:W-:-:S05]  /*03e0*/  FADD R17, R12, R17 ;  /* 0x000000110c117221 */ /* 0x010fca0000000000 */
[----:B------:R2:W-:Y:S04]  /*03f0*/  STG.E desc[UR10][R8.64+-0x8], R17 ;  /* 0xfffff81108007986 */ /* 0x0005e8000c10190a */
[----:B------:R-:W4:Y:S04]  /*0400*/  LDG.E R12, desc[UR10][R4.64+-0x4] ;  /* 0xfffffc0a040c7981 */ /* 0x000f28000c1e1900 */
[----:B---3--:R-:W4:Y:S02]  /*0410*/  LDG.E R19, desc[UR10][R6.64+-0x4] ;  /* 0xfffffc0a06137981 */ /* 0x008f24000c1e1900 */
[----:B----4-:R-:W-:-:S05]  /*0420*/  FADD R19, R12, R19 ;  /* 0x000000130c137221 */ /* 0x010fca0000000000 */
        /* <DEDUP_REMOVED lines=21> */
[----:B------:R-:W5:Y:S04]  /*0580*/  LDG.E R12, desc[UR10][R4.64+0x14] ;  /* 0x0000140a040c7981 */ /* 0x000f68000c1e1900 */
[----:B-1----:R-:W5:Y:S02]  /*0590*/  LDG.E R15, desc[UR10][R6.64+0x14] ;  /* 0x0000140a060f7981 */ /* 0x002f64000c1e1900 */
[----:B-----5:R-:W-:-:S05]  /*05a0*/  FADD R15, R12, R15 ;  /* 0x0000000f0c0f7221 */ /* 0x020fca0000000000 */
[----:B------:R4:W-:Y:S04]  /*05b0*/  STG.E desc[UR10][R8.64+0x14], R15 ;  /* 0x0000140f08007986 */ /* 0x0009e8000c10190a */
[----:B------:R-:W5:Y:S04]  /*05c0*/  LDG.E R12, desc[UR10][R4.64+0x18] ;  /* 0x0000180a040c7981 */ /* 0x000f68000c1e1900 */
[----:B--2---:R-:W5:Y:S01]  /*05d0*/  LDG.E R17, desc[UR10][R6.64+0x18] ;  /* 0x0000180a06117981 */ /* 0x004f62000c1e1900 */
[----:B------:R-:W-:Y:S01]  /*05e0*/  IADD3 R11, PT, PT, R11, 0x10, RZ ;  /* 0x000000100b0b7810 */ /* 0x000fe20007ffe0ff */
[----:B-----5:R-:W-:-:S05]  /*05f0*/  FADD R17, R12, R17 ;  /* 0x000000110c117221 */ /* 0x020fca0000000000 */
[----:B------:R4:W-:Y:S04]  /*0600*/  STG.E desc[UR10][R8.64+0x18], R17 ;  /* 0x0000181108007986 */ /* 0x0009e8000c10190a */
[----:B------:R-:W2:Y:S04]  /*0610*/  LDG.E R12, desc[UR10][R4.64+0x1c] ;  /* 0x00001c0a040c7981 */ /* 0x000ea8000c1e1900 */
[----:B---3--:R-:W2:Y:S01]  /*0620*/  LDG.E R19, desc[UR10][R6.64+0x1c] ;  /* 0x00001c0a06137981 */ /* 0x008ea2000c1e1900 */
[----:B------:R-:W-:Y:S02]  /*0630*/  ISETP.NE.AND P1, PT, R11, RZ, PT ;  /* 0x000000ff0b00720c */ /* 0x000fe40003f25270 */
[----:B------:R-:W-:Y:S01]  /*0640*/  IADD3 R10, PT, PT, R10, 0x10, RZ ;  /* 0x000000100a0a7810 */ /* 0x000fe20007ffe0ff */
[----:B--2---:R-:W-:-:S05]  /*0650*/  FADD R19, R12, R19 ;  /* 0x000000130c137221 */ /* 0x004fca0000000000 */
[----:B------:R4:W-:Y:S05]  /*0660*/  STG.E desc[UR10][R8.64+0x1c], R19 ;  /* 0x00001c1308007986 */ /* 0x0009ea000c10190a */
[----:B------:R-:W-:Y:S05]  /*0670*/  @P1 BRA `(.L_x_1) ;  /* 0xfffffff800cc1947 */ /* 0x000fea000383ffff */
.L_x_0:
[----:B0-----:R-:W-:Y:S05]  /*0680*/  @!P0 EXIT ;  /* 0x000000000000894d */ /* 0x001fea0003800000 */
[----:B------:R-:W-:Y:S02]  /*0690*/  ISETP.GE.U32.AND P0, PT, R14, 0x8, PT ;  /* 0x000000080e00780c */ /* 0x000fe40003f06070 */
[----:B------:R-:W-:-:S04]  /*06a0*/  LOP3.LUT R12, R2, 0x7, RZ, 0xc0, !PT ;  /* 0x00000007020c7812 */ /* 0x000fc800078ec0ff */
[----:B------:R-:W-:-:S07]  /*06b0*/  ISETP.NE.AND P1, PT, R12, RZ, PT ;  /* 0x000000ff0c00720c */ /* 0x000fce0003f25270 */
[----:B------:R-:W-:Y:S06]  /*06c0*/  @!P0 BRA `(.L_x_2) ;  /* 0x0000000000a08947 */ /* 0x000fec0003800000 */
[----:B------:R-:W0:Y:S01]  /*06d0*/  LDC.64 R4, c[0x0][0x388] ;  /* 0x0000e200ff047b82 */ /* 0x000e220000000a00 */
[----:B------:R-:W-:-:S07]  /*06e0*/  IADD3 R11, PT, PT, R0, R3, RZ ;  /* 0x00000003000b7210 */ /* 0x000fce0007ffe0ff */
[----:B------:R-:W1:Y:S08]  /*06f0*/  LDC.64 R6, c[0x0][0x390] ;  /* 0x0000e400ff067b82 */ /* 0x000e700000000a00 */
[----:B----4-:R-:W2:Y:S01]  /*0700*/  LDC.64 R8, c[0x0][0x380] ;  /* 0x0000e000ff087b82 */ /* 0x010ea20000000a00 */
[----:B0-----:R-:W-:-:S05]  /*0710*/  IMAD.WIDE R4, R11, 0x4, R4 ;  /* 0x000000040b047825 */ /* 0x001fca00078e0204 */
[----:B------:R-:W3:Y:S01]  /*0720*/  LDG.E R10, desc[UR10][R4.64] ;  /* 0x0000000a040a7981 */ /* 0x000ee2000c1e1900 */
[----:B-1----:R-:W-:-:S05]  /*0730*/  IMAD.WIDE R6, R11, 0x4, R6 ;  /* 0x000000040b067825 */ /* 0x002fca00078e0206 */
[----:B------:R-:W3:Y:S01]  /*0740*/  LDG.E R13, desc[UR10][R6.64] ;  /* 0x0000000a060d7981 */ /* 0x000ee2000c1e1900 */
[----:B--2---:R-:W-:-:S04]  /*0750*/  IMAD.WIDE R8, R11, 0x4, R8 ;  /* 0x000000040b087825 */ /* 0x004fc800078e0208 */
[----:B---3--:R-:W-:-:S05]  /*0760*/  FADD R13, R10, R13 ;  /* 0x0000000d0a0d7221 */ /* 0x008fca0000000000 */
        /* <DEDUP_REMOVED lines=25> */
[----:B------:R-:W2:Y:S04]  /*0900*/  LDG.E R10, desc[UR10][R4.64+0x1c] ;  /* 0x00001c0a040a7981 */ /* 0x000ea8000c1e1900 */
[----:B---3--:R-:W2:Y:S01]  /*0910*/  LDG.E R17, desc[UR10][R6.64+0x1c] ;  /* 0x00001c0a06117981 */ /* 0x008ea2000c1e1900 */
[----:B------:R-:W-:Y:S01]  /*0920*/  IADD3 R3, PT, PT, R3, 0x8, RZ ;  /* 0x0000000803037810 */ /* 0x000fe20007ffe0ff */
[----:B--2---:R-:W-:-:S05]  /*0930*/  FADD R17, R10, R17 ;  /* 0x000000110a117221 */ /* 0x004fca0000000000 */
[----:B------:R0:W-:Y:S02]  /*0940*/  STG.E desc[UR10][R8.64+0x1c], R17 ;  /* 0x00001c1108007986 */ /* 0x0001e4000c10190a */
.L_x_2:
[----:B------:R-:W-:Y:S05]  /*0950*/  @!P1 EXIT ;  /* 0x000000000000994d */ /* 0x000fea0003800000 */
[----:B------:R-:W-:Y:S02]  /*0960*/  ISETP.GE.U32.AND P0, PT, R12, 0x4, PT ;  /* 0x000000040c00780c */ /* 0x000fe40003f06070 */
[----:B------:R-:W-:-:S04]  /*0970*/  LOP3.LUT R2, R2, 0x3, RZ, 0xc0, !PT ;  /* 0x0000000302027812 */ /* 0x000fc800078ec0ff */
[----:B------:R-:W-:-:S07]  /*0980*/  ISETP.NE.AND P1, PT, R2, RZ, PT ;  /* 0x000000ff0200720c */ /* 0x000fce0003f25270 */
[----:B------:R-:W-:Y:S06]  /*0990*/  @!P0 BRA `(.L_x_3) ;  /* 0x0000000000608947 */ /* 0x000fec0003800000 */
[----:B------:R-:W1:Y:S01]  /*09a0*/  LDC.64 R4, c[0x0][0x388] ;  /* 0x0000e200ff047b82 */ /* 0x000e620000000a00 */
[----:B0---4-:R-:W-:-:S07]  /*09b0*/  IADD3 R13, PT, PT, R0, R3, RZ ;  /* 0x00000003000d7210 */ /* 0x011fce0007ffe0ff */
[----:B------:R-:W0:Y:S08]  /*09c0*/  LDC.64 R6, c[0x0][0x390] ;  /* 0x0000e400ff067b82 */ /* 0x000e300000000a00 */
[----:B------:R-:W2:Y:S01]  /*09d0*/  LDC.64 R8, c[0x0][0x380] ;  /* 0x0000e000ff087b82 */ /* 0x000ea20000000a00 */
[----:B-1----:R-:W-:-:S05]  /*09e0*/  IMAD.WIDE R4, R13, 0x4, R4 ;  /* 0x000000040d047825 */ /* 0x002fca00078e0204 */
[----:B------:R-:W3:Y:S01]  /*09f0*/  LDG.E R10, desc[UR10][R4.64] ;  /* 0x0000000a040a7981 */ /* 0x000ee2000c1e1900 */
[----:B0-----:R-:W-:-:S05]  /*0a00*/  IMAD.WIDE R6, R13, 0x4, R6 ;  /* 0x000000040d067825 */ /* 0x001fca00078e0206 */
        /* <DEDUP_REMOVED lines=12> */
[----:B------:R-:W2:Y:S04]  /*0ad0*/  LDG.E R10, desc[UR10][R4.64+0xc] ;  /* 0x00000c0a040a7981 */ /* 0x000ea8000c1e1900 */
[----:B------:R-:W2:Y:S01]  /*0ae0*/  LDG.E R17, desc[UR10][R6.64+0xc] ;  /* 0x00000c0a06117981 */ /* 0x000ea2000c1e1900 */
[----:B------:R-:W-:Y:S01]  /*0af0*/  IADD3 R3, PT, PT, R3, 0x4, RZ ;  /* 0x0000000403037810 */ /* 0x000fe20007ffe0ff */
[----:B--2---:R-:W-:-:S05]  /*0b00*/  FADD R17, R10, R17 ;  /* 0x000000110a117221 */ /* 0x004fca0000000000 */
[----:B------:R1:W-:Y:S02]  /*0b10*/  STG.E desc[UR10][R8.64+0xc], R17 ;  /* 0x00000c1108007986 */ /* 0x0003e4000c10190a */
.L_x_3:
[----:B------:R-:W-:Y:S05]  /*0b20*/  @!P1 EXIT ;  /* 0x000000000000994d */ /* 0x000fea0003800000 */
[----:B01----:R-:W0:Y:S01]  /*0b30*/  LDC.64 R10, c[0x0][0x390] ;  /* 0x0000e400ff0a7b82 */ /* 0x003e220000000a00 */
[----:B----4-:R-:W-:Y:S02]  /*0b40*/  IADD3 R15, PT, PT, R0, R3, RZ ;  /* 0x00000003000f7210 */ /* 0x010fe40007ffe0ff */
[----:B------:R-:W-:-:S05]  /*0b50*/  IADD3 R0, PT, PT, -R2, RZ, RZ ;  /* 0x000000ff02007210 */ /* 0x000fca0007ffe1ff */
[----:B------:R-:W1:Y:S08]  /*0b60*/  LDC.64 R8, c[0x0][0x380] ;  /* 0x0000e000ff087b82 */ /* 0x000e700000000a00 */
[----:B------:R-:W2:Y:S02]  /*0b70*/  LDC.64 R12, c[0x0][0x388] ;  /* 0x0000e200ff0c7b82 */ /* 0x000ea40000000a00 */
.L_x_4:
[----:B0-----:R-:W-:-:S04]  /*0b80*/  IMAD.WIDE R4, R15, 0x4, R10 ;  /* 0x000000040f047825 */ /* 0x001fc800078e020a */
[C---:B--2---:R-:W-:Y:S02]  /*0b90*/  IMAD.WIDE R6, R15.reuse, 0x4, R12 ;  /* 0x000000040f067825 */ /* 0x044fe400078e020c */
[----:B------:R-:W2:Y:S04]  /*0ba0*/  LDG.E R5, desc[UR10][R4.64] ;  /* 0x0000000a04057981 */ /* 0x000ea8000c1e1900 */
[----:B------:R-:W2:Y:S01]  /*0bb0*/  LDG.E R6, desc[UR10][R6.64] ;  /* 0x0000000a06067981 */ /* 0x000ea2000c1e1900 */
[----:B------:R-:W-:Y:S01]  /*0bc0*/  IADD3 R0, PT, PT, R0, 0x1, RZ ;  /* 0x0000000100007810 */ /* 0x000fe20007ffe0ff */
[C---:B-1-3--:R-:W-:Y:S01]  /*0bd0*/  IMAD.WIDE R2, R15.reuse, 0x4, R8 ;  /* 0x000000040f027825 */ /* 0x04afe200078e0208 */
[----:B------:R-:W-:Y:S02]  /*0be0*/  IADD3 R15, PT, PT, R15, 0x1, RZ ;  /* 0x000000010f0f7810 */ /* 0x000fe40007ffe0ff */
[----:B------:R-:W-:Y:S01]  /*0bf0*/  ISETP.NE.AND P0, PT, R0, RZ, PT ;  /* 0x000000ff0000720c */ /* 0x000fe20003f05270 */
[----:B--2---:R-:W-:-:S05]  /*0c00*/  FADD R17, R6, R5 ;  /* 0x0000000506117221 */ /* 0x004fca0000000000 */
[----:B------:R3:W-:Y:S07]  /*0c10*/  STG.E desc[UR10][R2.64], R17 ;  /* 0x0000001102007986 */ /* 0x0007ee000c10190a */
[----:B------:R-:W-:Y:S05]  /*0c20*/  @P0 BRA `(.L_x_4) ;  /* 0xfffffffc00d40947 */ /* 0x000fea000383ffff */
[----:B------:R-:W-:Y:S05]  /*0c30*/  EXIT ;  /* 0x000000000000794d */ /* 0x000fea0003800000 */
.L_x_5:
[----:B------:R-:W-:-:S00]  /*0c40*/  BRA `(.L_x_5) ;  /* 0xfffffffc00fc7947 */ /* 0x000fc0000383ffff */
[----:B------:R-:W-:-:S00]  /*0c50*/  NOP ;  /* 0x0000000000007918 */ /* 0x000fc00000000000 */
        /* <DEDUP_REMOVED lines=10> */
.L_x_8:


//--------------------- .text._Z13mtrx_sum_elemPfS_S_i --------------------------
	.section	.text._Z13mtrx_sum_elemPfS_S_i,"ax",@progbits
	.align	128
        .global         _Z13mtrx_sum_elemPfS_S_i
        .type           _Z13mtrx_sum_elemPfS_S_i,@function
        .size           _Z13mtrx_sum_elemPfS_S_i,(.L_x_9 - _Z13mtrx_sum_elemPfS_S_i)
        .other          _Z13mtrx_sum_elemPfS_S_i,@"STO_CUDA_ENTRY STV_DEFAULT"
_Z13mtrx_sum_elemPfS_S_i:
.text._Z13mtrx_sum_elemPfS_S_i:
[----:B------:R-:W-:Y:S01]  /*0000*/  LDC R1, c[0x0][0x37c] ;  /* 0x0000df00ff017b82 */ /* 0x000fe20000000800 */
[----:B------:R-:W0:Y:S07]  /*0010*/  S2R R3, SR_TID.Y ;  /* 0x0000000000037919 */ /* 0x000e2e0000002200 */
[----:B------:R-:W0:Y:S01]  /*0020*/  LDC R0, c[0x0][0x364] ;  /* 0x0000d900ff007b82 */ /* 0x000e220000000800 */
[----:B------:R-:W1:Y:S01]  /*0030*/  LDCU UR6, c[0x0][0x398] ;  /* 0x00007300ff0677ac */ /* 0x000e620008000800 */
[----:B------:R-:W2:Y:S06]  /*0040*/  S2R R2, SR_TID.X ;  /* 0x0000000000027919 */ /* 0x000eac0000002100 */
[----:B------:R-:W0:Y:S08]  /*0050*/  S2UR UR4, SR_CTAID.Y ;  /* 0x00000000000479c3 */ /* 0x000e300000002600 */
[----:B------:R-:W2:Y:S08]  /*0060*/  S2UR UR5, SR_CTAID.X ;  /* 0x00000000000579c3 */ /* 0x000eb00000002500 */
[----:B------:R-:W2:Y:S01]  /*0070*/  LDC R7, c[0x0][0x360] ;  /* 0x0000d800ff077b82 */ /* 0x000ea20000000800 */
[----:B0-----:R-:W-:-:S02]  /*0080*/  IMAD R0, R0, UR4, R3 ;  /* 0x0000000400007c24 */ /* 0x001fc4000f8e0203 */
[----:B--2---:R-:W-:-:S05]  /*0090*/  IMAD R7, R7, UR5, R2 ;  /* 0x0000000507077c24 */ /* 0x004fca000f8e0202 */
[----:B------:R-:W-:-:S04]  /*00a0*/  VIMNMX R2, PT, PT, R0, R7, !PT ;  /* 0x0000000700027248 */ /* 0x000fc80007fe0100 */
[----:B-1----:R-:W-:-:S13]  /*00b0*/  ISETP.GE.AND P0, PT, R2, UR6, PT ;  /* 0x0000000602007c0c */ /* 0x002fda000bf06270 */
[----:B------:R-:W-:Y:S05]  /*00c0*/  @P0 EXIT ;  /* 0x000000000000094d */ /* 0x000fea0003800000 */
[----:B------:R-:W0:Y:S01]  /*00d0*/  LDC.64 R2, c[0x0][0x388] ;  /* 0x0000e200ff027b82 */ /* 0x000e220000000a00 */
[----:B------:R-:W1:Y:S01]  /*00e0*/  LDCU.64 UR4, c[0x0][0x358] ;  /* 0x00006b00ff0477ac */ /* 0x000e620008000a00 */
[----:B------:R-:W-:-:S06]  /*00f0*/  IMAD R9, R0, UR6, R7 ;  /* 0x0000000600097c24 */ /* 0x000fcc000f8e0207 */
[----:B------:R-:W2:Y:S08]  /*0100*/  LDC.64 R4, c[0x0][0x390] ;  /* 0x0000e400ff047b82 */ /* 0x000eb00000000a00 */
[----:B------:R-:W3:Y:S01]  /*0110*/  LDC.64 R6, c[0x0][0x380] ;  /* 0x0000e000ff067b82 */ /* 0x000ee20000000a00 */
[----:B0-----:R-:W-:-:S06]  /*0120*/  IMAD.WIDE R2, R9, 0x4, R2 ;  /* 0x0000000409027825 */ /* 0x001fcc00078e0202 */
[----:B-1----:R-:W4:Y:S01]  /*0130*/  LDG.E R2, desc[UR4][R2.64] ;  /* 0x0000000402027981 */ /* 0x002f22000c1e1900 */
[----:B--2---:R-:W-:-:S06]  /*0140*/  IMAD.WIDE R4, R9, 0x4, R4 ;  /* 0x0000000409047825 */ /* 0x004fcc00078e0204 */
[----:B------:R-:W4:Y:S01]  /*0150*/  LDG.E R5, desc[UR4][R4.64] ;  /* 0x0000000404057981 */ /* 0x000f22000c1e1900 */
[----:B---3--:R-:W-:-:S04]  /*0160*/  IMAD.WIDE R6, R9, 0x4, R6 ;  /* 0x0000000409067825 */ /* 0x008fc800078e0206 */
[----:B----4-:R-:W-:-:S05]  /*0170*/  FADD R9, R2, R5 ;  /* 0x0000000502097221 */ /* 0x010fca0000000000 */
[----:B------:R-:W-:Y:S01]  /*0180*/  STG.E desc[UR4][R6.64], R9 ;  /* 0x0000000906007986 */ /* 0x000fe2000c101904 */
[----:B------:R-:W-:Y:S05]  /*0190*/  EXIT ;  /* 0x000000000000794d */ /* 0x000fea0003800000 */
.L_x_6:
        /* <DEDUP_REMOVED lines=14> */
.L_x_9:


//--------------------- .text._Z11rand_matrixPfi  --------------------------
	.section	.text._Z11rand_matrixPfi,"ax",@progbits
	.align	128
        .global         _Z11rand_matrixPfi
        .type           _Z11rand_matrixPfi,@function
        .size           _Z11rand_matrixPfi,(.L_x_10 - _Z11rand_matrixPfi)
        .other          _Z11rand_matrixPfi,@"STO_CUDA_ENTRY STV_DEFAULT"
_Z11rand_matrixPfi:
.text._Z11rand_matrixPfi:
        /* <DEDUP_REMOVED lines=15> */
[----:B------:R-:W-:Y:S02]  /*00f0*/  IMAD R5, R0, UR6, R5 ;  /* 0x0000000600057c24 */ /* 0x000fe4000f8e0205 */
[----:B------:R-:W-:Y:S02]  /*0100*/  HFMA2 R7, -RZ, RZ, 3.109375, 0 ;  /* 0x42380000ff077431 */ /* 0x000fe400000001ff */
[----:B0-----:R-:W-:-:S05]  /*0110*/  IMAD.WIDE R2, R5, 0x4, R2 ;  /* 0x0000000405027825 */ /* 0x001fca00078e0202 */
[----:B-1----:R-:W-:Y:S01]  /*0120*/  STG.E desc[UR4][R2.64], R7 ;  /* 0x0000000702007986 */ /* 0x002fe2000c101904 */
[----:B------:R-:W-:Y:S05]  /*0130*/  EXIT ;  /* 0x000000000000794d */ /* 0x000fea0003800000 */
.L_x_7:
        /* <DEDUP_REMOVED lines=12> */
.L_x_10:


//--------------------- .nv.global.init           --------------------------
	.section	.nv.global.init,"aw",@progbits
	.align	4
.nv.global.init:
	.type		mrg32k3aM1SubSeq,@object
	.size		mrg32k3aM1SubSeq,(mrg32k3aM2SubSeq - mrg32k3aM1SubSeq)
mrg32k3aM1SubSeq:
        /*0000*/ 	.byte	0x0b, 0xcc, 0xee, 0x04, 0x73, 0x29, 0x8b, 0x6f, 0xf6, 0x53, 0x03, 0xf6, 0x23, 0xf6, 0xea, 0xda
        /* <DEDUP_REMOVED lines=125> */
	.type		mrg32k3aM2SubSeq,@object
	.size		mrg32k3aM2SubSeq,(mrg32k3aM1 - mrg32k3aM2SubSeq)
mrg32k3aM2SubSeq:
        /* <DEDUP_REMOVED lines=126> */
	.type		mrg32k3aM1,@object
	.size		mrg32k3aM1,(mrg32k3aM1Seq - mrg32k3aM1)
mrg32k3aM1:
        /* <DEDUP_REMOVED lines=144> */
	.type		mrg32k3aM1Seq,@object
	.size		mrg32k3aM1Seq,(mrg32k3aM2 - mrg32k3aM1Seq)
mrg32k3aM1Seq:
        /* <DEDUP_REMOVED lines=144> */
	.type		mrg32k3aM2,@object
	.size		mrg32k3aM2,(mrg32k3aM2Seq - mrg32k3aM2)
mrg32k3aM2:
        /* <DEDUP_REMOVED lines=144> */
	.type		mrg32k3aM2Seq,@object
	.size		mrg32k3aM2Seq,(precalc_xorwow_matrix - mrg32k3aM2Seq)
mrg32k3aM2Seq:
        /* <DEDUP_REMOVED lines=144> */
	.type		precalc_xorwow_matrix,@object
	.size		precalc_xorwow_matrix,(precalc_xorwow_offset_matrix - precalc_xorwow_matrix)
precalc_xorwow_matrix:
        /* <DEDUP_REMOVED lines=6400> */
	.type		precalc_xorwow_offset_matrix,@object
	.size		precalc_xorwow_offset_matrix,(.L_1 - precalc_xorwow_offset_matrix)
precalc_xorwow_offset_matrix:
        /* <DEDUP_REMOVED lines=6400> */
.L_1:


//--------------------- .nv.shared.reserved.0     --------------------------
	.section	.nv.shared.reserved.0,"aw",@nobits
	.weak		__nv_reservedSMEM_offset_0_alias
	.size		__nv_reservedSMEM_offset_0_alias, 0, 64
	.other		__nv_reservedSMEM_offset_0_alias,@"STO_CUDA_RESERVED_SHARED STV_DEFAULT"
__nv_reservedSMEM_offset_0_alias:
	.zero		0
	.zero		64


//--------------------- .nv.constant0._Z12mtrx_sum_rowPfS_S_i --------------------------
	.section	.nv.constant0._Z12mtrx_sum_rowPfS_S_i,"a",@progbits
	.sectionflags	@""
	.align	4
.nv.constant0._Z12mtrx_sum_rowPfS_S_i:
	.zero		924


//--------------------- .nv.constant0._Z13mtrx_sum_elemPfS_S_i --------------------------
	.section	.nv.constant0._Z13mtrx_sum_elemPfS_S_i,"a",@progbits
	.sectionflags	@""
	.align	4
.nv.constant0._Z13mtrx_sum_elemPfS_S_i:
	.zero		924


//--------------------- .nv.constant0._Z11rand_matrixPfi --------------------------
	.section	.nv.constant0._Z11rand_matrixPfi,"a",@progbits
	.sectionflags	@""
	.align	4
.nv.constant0._Z11rand_matrixPfi:
	.zero		908


//--------------------- SYMBOLS --------------------------

	.type		.nv.reservedSmem.offset0,@object
	.size		.nv.reservedSmem.offset0,0x4
